	.headerflags	@"EF_CUDA_TEXMODE_UNIFIED EF_CUDA_64BIT_ADDRESS EF_CUDA_ACCELERATORS EF_CUDA_SM90 EF_CUDA_VIRTUAL_SM(EF_CUDA_SM90)"
	.elftype	@"ET_EXEC"


//--------------------- .nv.info                  --------------------------
	.section	.nv.info,"",@"SHT_CUDA_INFO"
	.align	4


	//----- nvinfo : EIATTR_REGCOUNT
	.align		4
        /*0000*/ 	.byte	0x04, 0x2f
        /*0002*/ 	.short	(.L_3 - .L_2)
	.align		4
.L_2:
        /*0004*/ 	.word	index@(triton_poi_fused__native_batch_norm_legit_no_training_convolution_relu_13)
        /*0008*/ 	.word	0x0000001a


	//----- nvinfo : EIATTR_MIN_STACK_SIZE
	.align		4
.L_3:
        /*000c*/ 	.byte	0x04, 0x12
        /*000e*/ 	.short	(.L_5 - .L_4)
	.align		4
.L_4:
        /*0010*/ 	.word	index@(triton_poi_fused__native_batch_norm_legit_no_training_convolution_relu_13)
        /*0014*/ 	.word	0x00000000


	//----- nvinfo : EIATTR_FRAME_SIZE
	.align		4
.L_5:
        /*0018*/ 	.byte	0x04, 0x11
        /*001a*/ 	.short	(.L_7 - .L_6)
	.align		4
.L_6:
        /*001c*/ 	.word	index@(triton_poi_fused__native_batch_norm_legit_no_training_convolution_relu_13)
        /*0020*/ 	.word	0x00000000


	//----- nvinfo : EIATTR_MIN_STACK_SIZE
	.align		4
.L_7:
        /*0024*/ 	.byte	0x04, 0x12
        /*0026*/ 	.short	(.L_9 - .L_8)
	.align		4
.L_8:
        /*0028*/ 	.word	index@(triton_poi_fused__native_batch_norm_legit_no_training_convolution_relu_13)
        /*002c*/ 	.word	0x00000000
.L_9:


//--------------------- .nv.info.triton_poi_fused__native_batch_norm_legit_no_training_convolution_relu_13 --------------------------
	.section	.nv.info.triton_poi_fused__native_batch_norm_legit_no_training_convolution_relu_13,"",@"SHT_CUDA_INFO"
	.sectionflags	@""
	.align	4


	//----- nvinfo : EIATTR_CUDA_API_VERSION
	.align		4
        /*0000*/ 	.byte	0x04, 0x37
        /*0002*/ 	.short	(.L_11 - .L_10)
.L_10:
        /*0004*/ 	.word	0x0000007c


	//----- nvinfo : EIATTR_KPARAM_INFO
	.align		4
.L_11:
        /*0008*/ 	.byte	0x04, 0x17
        /*000a*/ 	.short	(.L_13 - .L_12)
.L_12:
        /*000c*/ 	.word	0x00000000
        /*0010*/ 	.short	0x0007
        /*0012*/ 	.short	0x0038
        /*0014*/ 	.byte	0x00, 0xf0, 0x11, 0x00


	//----- nvinfo : EIATTR_KPARAM_INFO
	.align		4
.L_13:
        /*0018*/ 	.byte	0x04, 0x17
        /*001a*/ 	.short	(.L_15 - .L_14)
.L_14:
        /*001c*/ 	.word	0x00000000
        /*0020*/ 	.short	0x0006
        /*0022*/ 	.short	0x0030
        /*0024*/ 	.byte	0x00, 0xf4, 0x21, 0x00


	//----- nvinfo : EIATTR_KPARAM_INFO
	.align		4
.L_15:
        /*0028*/ 	.byte	0x04, 0x17
        /*002a*/ 	.short	(.L_17 - .L_16)
.L_16:
        /*002c*/ 	.word	0x00000000
        /*0030*/ 	.short	0x0005
        /*0032*/ 	.short	0x0028
        /*0034*/ 	.byte	0x00, 0xf4, 0x21, 0x00


	//----- nvinfo : EIATTR_KPARAM_INFO
	.align		4
.L_17:
        /*0038*/ 	.byte	0x04, 0x17
        /*003a*/ 	.short	(.L_19 - .L_18)
.L_18:
        /*003c*/ 	.word	0x00000000
        /*0040*/ 	.short	0x0004
        /*0042*/ 	.short	0x0020
        /*0044*/ 	.byte	0x00, 0xf4, 0x21, 0x00


	//----- nvinfo : EIATTR_KPARAM_INFO
	.align		4
.L_19:
        /*0048*/ 	.byte	0x04, 0x17
        /*004a*/ 	.short	(.L_21 - .L_20)
.L_20:
        /*004c*/ 	.word	0x00000000
        /*0050*/ 	.short	0x0003
        /*0052*/ 	.short	0x0018
        /*0054*/ 	.byte	0x00, 0xf4, 0x21, 0x00


	//----- nvinfo : EIATTR_KPARAM_INFO
	.align		4
.L_21:
        /*0058*/ 	.byte	0x04, 0x17
        /*005a*/ 	.short	(.L_23 - .L_22)
.L_22:
        /*005c*/ 	.word	0x00000000
        /*0060*/ 	.short	0x0002
        /*0062*/ 	.short	0x0010
        /*0064*/ 	.byte	0x00, 0xf4, 0x21, 0x00


	//----- nvinfo : EIATTR_KPARAM_INFO
	.align		4
.L_23:
        /*0068*/ 	.byte	0x04, 0x17
        /*006a*/ 	.short	(.L_25 - .L_24)
.L_24:
        /*006c*/ 	.word	0x00000000
        /*0070*/ 	.short	0x0001
        /*0072*/ 	.short	0x0008
        /*0074*/ 	.byte	0x00, 0xf4, 0x21, 0x00


	//----- nvinfo : EIATTR_KPARAM_INFO
	.align		4
.L_25:
        /*0078*/ 	.byte	0x04, 0x17
        /*007a*/ 	.short	(.L_27 - .L_26)
.L_26:
        /*007c*/ 	.word	0x00000000
        /*0080*/ 	.short	0x0000
        /*0082*/ 	.short	0x0000
        /*0084*/ 	.byte	0x00, 0xf4, 0x21, 0x00


	//----- nvinfo : EIATTR_SPARSE_MMA_MASK
	.align		4
.L_27:
        /*0088*/ 	.byte	0x03, 0x50
        /*008a*/ 	.short	0x0000


	//----- nvinfo : EIATTR_MAXREG_COUNT
	.align		4
        /*008c*/ 	.byte	0x03, 0x1b
        /*008e*/ 	.short	0x00ff


	//----- nvinfo : EIATTR_EXIT_INSTR_OFFSETS
	.align		4
        /*0090*/ 	.byte	0x04, 0x1c
        /*0092*/ 	.short	(.L_29 - .L_28)


	//   ....[0]....
.L_28:
        /*0094*/ 	.word	0x00000500


	//   ....[1]....
        /*0098*/ 	.word	0x00000520


	//----- nvinfo : EIATTR_REQNTID
	.align		4
.L_29:
        /*009c*/ 	.byte	0x04, 0x10
        /*009e*/ 	.short	(.L_31 - .L_30)
.L_30:
        /*00a0*/ 	.word	0x00000080
        /*00a4*/ 	.word	0x00000001
        /*00a8*/ 	.word	0x00000001


	//----- nvinfo : EIATTR_CBANK_PARAM_SIZE
	.align		4
.L_31:
        /*00ac*/ 	.byte	0x03, 0x19
        /*00ae*/ 	.short	0x003c


	//----- nvinfo : EIATTR_PARAM_CBANK
	.align		4
        /*00b0*/ 	.byte	0x04, 0x0a
        /*00b2*/ 	.short	(.L_33 - .L_32)
	.align		4
.L_32:
        /*00b4*/ 	.word	index@(.nv.constant0.triton_poi_fused__native_batch_norm_legit_no_training_convolution_relu_13)
        /*00b8*/ 	.short	0x0210
        /*00ba*/ 	.short	0x003c


	//----- nvinfo : EIATTR_SW_WAR
	.align		4
.L_33:
        /*00bc*/ 	.byte	0x04, 0x36
        /*00be*/ 	.short	(.L_35 - .L_34)
.L_34:
        /*00c0*/ 	.word	0x00000008
.L_35:


//--------------------- .nv.callgraph             --------------------------
	.section	.nv.callgraph,"",@"SHT_CUDA_CALLGRAPH"
	.align	4
	.sectionentsize	8
	.align		4
        /*0000*/ 	.word	0x00000000
	.align		4
        /*0004*/ 	.word	0xffffffff
	.align		4
        /*0008*/ 	.word	0x00000000
	.align		4
        /*000c*/ 	.word	0xfffffffe
	.align		4
        /*0010*/ 	.word	0x00000000
	.align		4
        /*0014*/ 	.word	0xfffffffd
	.align		4
        /*0018*/ 	.word	0x00000000
	.align		4
        /*001c*/ 	.word	0xfffffffc


//--------------------- .nv.constant4             --------------------------
	.section	.nv.constant4,"a",@progbits
	.align	8
	.align		8
.nv.constant4:
        /*0000*/ 	.dword	_$_str
	.align		8
        /*0008*/ 	.dword	_$_str_$_2


//--------------------- .text.triton_poi_fused__native_batch_norm_legit_no_training_convolution_relu_13 --------------------------
	.section	.text.triton_poi_fused__native_batch_norm_legit_no_training_convolution_relu_13,"ax",@progbits
	.align	128
        .global         triton_poi_fused__native_batch_norm_legit_no_training_convolution_relu_13
        .type           triton_poi_fused__native_batch_norm_legit_no_training_convolution_relu_13,@function
        .size           triton_poi_fused__native_batch_norm_legit_no_training_convolution_relu_13,(.L_x_1 - triton_poi_fused__native_batch_norm_legit_no_training_convolution_relu_13)
        .other          triton_poi_fused__native_batch_norm_legit_no_training_convolution_relu_13,@"STO_CUDA_ENTRY STV_DEFAULT"
triton_poi_fused__native_batch_norm_legit_no_training_convolution_relu_13:
.text.triton_poi_fused__native_batch_norm_legit_no_training_convolution_relu_13:
[----:B------:R-:W0:Y:S01]  /*0000*/  LDC R1, c[0x0][0x28] ;  /* 0x00000a00ff017b82 */ /* 0x000e220000000800 */
[----:B------:R-:W1:Y:S01]  /*0010*/  S2R R0, SR_TID.X ;  /* 0x0000000000007919 */ /* 0x000e620000002100 */
[----:B------:R-:W-:Y:S01]  /*0020*/  CS2R R16, SRZ ;  /* 0x0000000000107805 */ /* 0x000fe2000001ff00 */
[----:B------:R-:W-:-:S05]  /*0030*/  ULDC.64 UR4, c[0x0][0x208] ;  /* 0x0000820000047ab9 */ /* 0x000fca0000000a00 */
[----:B------:R-:W2:Y:S01]  /*0040*/  LDC.64 R14, c[0x0][0x218] ;  /* 0x00008600ff0e7b82 */ /* 0x000ea20000000a00 */
[----:B------:R-:W3:Y:S07]  /*0050*/  S2R R5, SR_CTAID.X ;  /* 0x0000000000057919 */ /* 0x000eee0000002500 */
[----:B------:R-:W4:Y:S08]  /*0060*/  LDC.64 R22, c[0x0][0x210] ;  /* 0x00008400ff167b82 */ /* 0x000f300000000a00 */
[----:B------:R-:W5:Y:S08]  /*0070*/  LDC.64 R20, c[0x0][0x220] ;  /* 0x00008800ff147b82 */ /* 0x000f700000000a00 */
[----:B------:R-:W2:Y:S01]  /*0080*/  LDC.64 R8, c[0x0][0x230] ;  /* 0x00008c00ff087b82 */ /* 0x000ea20000000a00 */
[----:B-1----:R-:W-:-:S07]  /*0090*/  SHF.L.U32 R0, R0, 0x1, RZ ;  /* 0x0000000100007819 */ /* 0x002fce00000006ff */
[----:B------:R-:W1:Y:S01]  /*00a0*/  LDC.64 R6, c[0x0][0x238] ;  /* 0x00008e00ff067b82 */ /* 0x000e620000000a00 */
[----:B---3--:R-:W-:Y:S02]  /*00b0*/  SHF.R.S32.HI R3, RZ, 0x17, R5 ;  /* 0x00000017ff037819 */ /* 0x008fe40000011405 */
[----:B------:R-:W-:Y:S02]  /*00c0*/  LOP3.LUT R0, R0, 0xfe, RZ, 0xc0, !PT ;  /* 0x000000fe00007812 */ /* 0x000fe400078ec0ff */
[----:B------:R-:W-:Y:S02]  /*00d0*/  SGXT R3, R3, 0x1 ;  /* 0x000000010303781a */ /* 0x000fe40000000200 */
[----:B------:R-:W-:Y:S02]  /*00e0*/  LEA R0, R5, R0, 0x8 ;  /* 0x0000000005007211 */ /* 0x000fe400078e40ff */
[----:B------:R-:W3:Y:S02]  /*00f0*/  LDC.64 R4, c[0x0][0x228] ;  /* 0x00008a00ff047b82 */ /* 0x000ee40000000a00 */
[----:B------:R-:W-:-:S02]  /*0100*/  LEA.HI R3, R3, R0, RZ, 0x8 ;  /* 0x0000000003037211 */ /* 0x000fc400078f40ff */
[----:B------:R-:W-:Y:S02]  /*0110*/  ISETP.GE.AND P0, PT, R0, 0x800, PT ;  /* 0x000008000000780c */ /* 0x000fe40003f06270 */
[----:B------:R-:W-:-:S04]  /*0120*/  SHF.R.S32.HI R2, RZ, 0x8, R3 ;  /* 0x00000008ff027819 */ /* 0x000fc80000011403 */
[----:B------:R-:W-:-:S04]  /*0130*/  LEA.HI R3, R3, R2, RZ, 0x1 ;  /* 0x0000000203037211 */ /* 0x000fc800078f08ff */
[----:B------:R-:W-:-:S04]  /*0140*/  LOP3.LUT R3, R3, 0xfffffffe, RZ, 0xc0, !PT ;  /* 0xfffffffe03037812 */ /* 0x000fc800078ec0ff */
[----:B------:R-:W-:-:S05]  /*0150*/  IADD3 R19, R2, -R3, RZ ;  /* 0x8000000302137210 */ /* 0x000fca0007ffe0ff */
[----:B---3--:R-:W-:-:S05]  /*0160*/  IMAD.WIDE R4, R19, 0x4, R4 ;  /* 0x0000000413047825 */ /* 0x008fca00078e0204 */
[----:B------:R-:W3:Y:S04]  /*0170*/  @!P0 LDG.E.EL R16, desc[UR4][R4.64] ;  /* 0x0000000404108981 */ /* 0x000ee8000c2e1900 */
[----:B------:R4:W3:Y:S01]  /*0180*/  @!P0 LDG.E.EL R17, desc[UR4][R4.64] ;  /* 0x0000000404118981 */ /* 0x0008e2000c2e1900 */
[----:B------:R-:W-:Y:S02]  /*0190*/  CS2R R12, SRZ ;  /* 0x00000000000c7805 */ /* 0x000fe4000001ff00 */
[----:B------:R-:W-:Y:S02]  /*01a0*/  CS2R R10, SRZ ;  /* 0x00000000000a7805 */ /* 0x000fe4000001ff00 */
[----:B------:R-:W-:Y:S01]  /*01b0*/  CS2R R2, SRZ ;  /* 0x0000000000027805 */ /* 0x000fe2000001ff00 */
[----:B--2---:R-:W-:-:S05]  /*01c0*/  IMAD.WIDE R14, R19, 0x4, R14 ;  /* 0x00000004130e7825 */ /* 0x004fca00078e020e */
[----:B------:R-:W2:Y:S01]  /*01d0*/  @!P0 LDG.E.EL R13, desc[UR4][R14.64] ;  /* 0x000000040e0d8981 */ /* 0x000ea2000c2e1900 */
[----:B----4-:R-:W-:-:S03]  /*01e0*/  IMAD.WIDE R4, R0, 0x4, R22 ;  /* 0x0000000400047825 */ /* 0x010fc600078e0216 */
[----:B------:R-:W4:Y:S01]  /*01f0*/  @!P0 LDG.E.EL R10, desc[UR4][R14.64] ;  /* 0x000000040e0a8981 */ /* 0x000f22000c2e1900 */
[----:B-----5:R-:W-:-:S03]  /*0200*/  IMAD.WIDE R22, R19, 0x4, R20 ;  /* 0x0000000413167825 */ /* 0x020fc600078e0214 */
[----:B------:R-:W2:Y:S01]  /*0210*/  @!P0 LDG.E.64 R2, desc[UR4][R4.64] ;  /* 0x0000000404028981 */ /* 0x000ea2000c1e1b00 */
[C---:B0-----:R-:W-:Y:S01]  /*0220*/  IMAD.WIDE R8, R19.reuse, 0x4, R8 ;  /* 0x0000000413087825 */ /* 0x041fe200078e0208 */
[----:B------:R-:W-:Y:S02]  /*0230*/  CS2R R20, SRZ ;  /* 0x0000000000147805 */ /* 0x000fe4000001ff00 */
[----:B------:R-:W5:Y:S01]  /*0240*/  @!P0 LDG.E.EL R11, desc[UR4][R22.64] ;  /* 0x00000004160b8981 */ /* 0x000f62000c2e1900 */
[----:B-1----:R-:W-:Y:S01]  /*0250*/  IMAD.WIDE R6, R19, 0x4, R6 ;  /* 0x0000000413067825 */ /* 0x002fe200078e0206 */
[----:B------:R-:W-:Y:S02]  /*0260*/  CS2R R18, SRZ ;  /* 0x0000000000127805 */ /* 0x000fe4000001ff00 */
[----:B------:R-:W2:Y:S04]  /*0270*/  @!P0 LDG.E.EL R12, desc[UR4][R22.64] ;  /* 0x00000004160c8981 */ /* 0x000ea8000c2e1900 */
[----:B------:R-:W2:Y:S04]  /*0280*/  @!P0 LDG.E.EL R20, desc[UR4][R8.64] ;  /* 0x0000000408148981 */ /* 0x000ea8000c2e1900 */
[----:B------:R0:W2:Y:S04]  /*0290*/  @!P0 LDG.E.EL R21, desc[UR4][R8.64] ;  /* 0x0000000408158981 */ /* 0x0000a8000c2e1900 */
[----:B------:R-:W2:Y:S04]  /*02a0*/  @!P0 LDG.E.EL R19, desc[UR4][R6.64] ;  /* 0x0000000406138981 */ /* 0x000ea8000c2e1900 */
[----:B------:R1:W2:Y:S01]  /*02b0*/  @!P0 LDG.E.EL R18, desc[UR4][R6.64] ;  /* 0x0000000406128981 */ /* 0x0002a2000c2e1900 */
[----:B0-----:R-:W-:Y:S01]  /*02c0*/  HFMA2.MMA R8, -RZ, RZ, 1.625, 0 ;  /* 0x3e800000ff087435 */ /* 0x001fe200000001ff */
[----:B-1----:R-:W0:Y:S02]  /*02d0*/  LDC.64 R6, c[0x0][0x240] ;  /* 0x00009000ff067b82 */ /* 0x002e240000000a00 */
[----:B0-----:R-:W-:-:S04]  /*02e0*/  IMAD.WIDE R6, R0, 0x4, R6 ;  /* 0x0000000400067825 */ /* 0x001fc800078e0206 */
[----:B---3--:R-:W-:Y:S01]  /*02f0*/  FADD R16, R16, 9.9999997473787516356e-06 ;  /* 0x3727c5ac10107421 */ /* 0x008fe20000000000 */
[----:B------:R-:W-:-:S03]  /*0300*/  FADD R17, R17, 9.9999997473787516356e-06 ;  /* 0x3727c5ac11117421 */ /* 0x000fc60000000000 */
[----:B------:R-:W0:Y:S08]  /*0310*/  MUFU.SQRT R14, R16 ;  /* 0x00000010000e7308 */ /* 0x000e300000002000 */
[----:B------:R-:W1:Y:S01]  /*0320*/  MUFU.SQRT R15, R17 ;  /* 0x00000011000f7308 */ /* 0x000e620000002000 */
[C---:B0-----:R-:W-:Y:S02]  /*0330*/  FSETP.GT.AND P1, PT, R14.reuse, 8.50705917302346158658e+37, PT ;  /* 0x7e8000000e00780b */ /* 0x041fe40003f24000 */
[----:B------:R-:W-:-:S02]  /*0340*/  FSETP.GEU.AND P3, PT, R14, 1.175494350822287508e-38, PT ;  /* 0x008000000e00780b */ /* 0x000fc40003f6e000 */
[C---:B-1----:R-:W-:Y:S02]  /*0350*/  FSETP.GT.AND P2, PT, R15.reuse, 8.50705917302346158658e+37, PT ;  /* 0x7e8000000f00780b */ /* 0x042fe40003f44000 */
[----:B------:R-:W-:-:S07]  /*0360*/  FSETP.GEU.AND P4, PT, R15, 1.175494350822287508e-38, PT ;  /* 0x008000000f00780b */ /* 0x000fce0003f8e000 */
[----:B------:R-:W-:-:S04]  /*0370*/  @P1 FMUL R14, R14, 0.25 ;  /* 0x3e8000000e0e1820 */ /* 0x000fc80000400000 */
[----:B------:R-:W-:Y:S01]  /*0380*/  @!P3 FMUL R14, R14, 16777216 ;  /* 0x4b8000000e0eb820 */ /* 0x000fe20000400000 */
[----:B------:R-:W-:-:S04]  /*0390*/  @P2 FMUL R15, R15, 0.25 ;  /* 0x3e8000000f0f2820 */ /* 0x000fc80000400000 */
[----:B------:R-:W-:Y:S01]  /*03a0*/  @!P4 FMUL R15, R15, 16777216 ;  /* 0x4b8000000f0fc820 */ /* 0x000fe20000400000 */
[----:B------:R-:W0:Y:S01]  /*03b0*/  MUFU.RCP R14, R14 ;  /* 0x0000000e000e7308 */ /* 0x000e220000001000 */
[----:B------:R-:W-:-:S07]  /*03c0*/  FSEL R9, R8, 1, P1 ;  /* 0x3f80000008097808 */ /* 0x000fce0000800000 */
[----:B------:R-:W1:Y:S01]  /*03d0*/  MUFU.RCP R15, R15 ;  /* 0x0000000f000f7308 */ /* 0x000e620000001000 */
[----:B------:R-:W-:Y:S01]  /*03e0*/  FSEL R8, R8, 1, P2 ;  /* 0x3f80000008087808 */ /* 0x000fe20001000000 */
[----:B------:R-:W-:Y:S01]  /*03f0*/  @!P3 FMUL R9, R9, 16777216 ;  /* 0x4b8000000909b820 */ /* 0x000fe20000400000 */
[----:B--2---:R-:W-:Y:S01]  /*0400*/  FADD R2, R13, R2 ;  /* 0x000000020d027221 */ /* 0x004fe20000000000 */
[----:B----4-:R-:W-:Y:S02]  /*0410*/  FADD R3, R10, R3 ;  /* 0x000000030a037221 */ /* 0x010fe40000000000 */
[----:B------:R-:W-:Y:S01]  /*0420*/  @!P4 FMUL R8, R8, 16777216 ;  /* 0x4b8000000808c820 */ /* 0x000fe20000400000 */
[----:B0-----:R-:W-:Y:S01]  /*0430*/  FMUL R14, R14, R9 ;  /* 0x000000090e0e7220 */ /* 0x001fe20000400000 */
[----:B-----5:R-:W-:Y:S01]  /*0440*/  FADD R11, R2, -R11 ;  /* 0x8000000b020b7221 */ /* 0x020fe20000000000 */
[----:B------:R-:W-:Y:S01]  /*0450*/  FADD R12, R3, -R12 ;  /* 0x8000000c030c7221 */ /* 0x000fe20000000000 */
[----:B-1----:R-:W-:-:S02]  /*0460*/  FMUL R9, R15, R8 ;  /* 0x000000080f097220 */ /* 0x002fc40000400000 */
[----:B------:R-:W-:Y:S02]  /*0470*/  FMUL R14, R11, R14 ;  /* 0x0000000e0b0e7220 */ /* 0x000fe40000400000 */
[----:B------:R-:W-:Y:S02]  /*0480*/  FMUL R9, R12, R9 ;  /* 0x000000090c097220 */ /* 0x000fe40000400000 */
[----:B------:R-:W-:Y:S02]  /*0490*/  FFMA R14, R14, R20, R19 ;  /* 0x000000140e0e7223 */ /* 0x000fe40000000013 */
[----:B------:R-:W-:Y:S01]  /*04a0*/  FFMA R9, R9, R21, R18 ;  /* 0x0000001509097223 */ /* 0x000fe20000000012 */
[----:B------:R0:W-:Y:S02]  /*04b0*/  @!P0 STG.E.64 desc[UR4][R4.64], R2 ;  /* 0x0000000204008986 */ /* 0x0001e4000c101b04 */
[----:B------:R-:W-:Y:S02]  /*04c0*/  FSETP.GEU.AND P1, PT, R14, RZ, PT ;  /* 0x000000ff0e00720b */ /* 0x000fe40003f2e000 */
[----:B------:R-:W-:-:S02]  /*04d0*/  FSETP.GEU.AND P2, PT, R9, RZ, PT ;  /* 0x000000ff0900720b */ /* 0x000fc40003f4e000 */
[----:B------:R-:W-:Y:S02]  /*04e0*/  FSEL R8, R14, RZ, P1 ;  /* 0x000000ff0e087208 */ /* 0x000fe40000800000 */
[----:B------:R-:W-:Y:S01]  /*04f0*/  FSEL R9, R9, RZ, P2 ;  /* 0x000000ff09097208 */ /* 0x000fe20001000000 */
[----:B0-----:R-:W-:Y:S08]  /*0500*/  @P0 EXIT ;  /* 0x000000000000094d */ /* 0x001ff00003800000 */
[----:B------:R-:W-:Y:S01]  /*0510*/  STG.E.64 desc[UR4][R6.64], R8 ;  /* 0x0000000806007986 */ /* 0x000fe2000c101b04 */
[----:B------:R-:W-:Y:S05]  /*0520*/  EXIT ;  /* 0x000000000000794d */ /* 0x000fea0003800000 */
.L_x_0:
[----:B------:R-:W-:-:S00]  /*0530*/  BRA `(.L_x_0) ;  /* 0xfffffffc00fc7947 */ /* 0x000fc0000383ffff */
[----:B------:R-:W-:-:S00]  /*0540*/  NOP ;  /* 0x0000000000007918 */ /* 0x000fc00000000000 */
        /* <DEDUP_REMOVED lines=11> */
.L_x_1:


//--------------------- .nv.global.init           --------------------------
	.section	.nv.global.init,"aw",@progbits
.nv.global.init:
	.type		_$_str,@object
	.size		_$_str,(_$_str_$_2 - _$_str)
_$_str:
        /*0000*/ 	.byte	0x5f, 0x5f, 0x43, 0x55, 0x44, 0x41, 0x5f, 0x46, 0x54, 0x5a, 0x00
	.type		_$_str_$_2,@object
	.size		_$_str_$_2,(.L_1 - _$_str_$_2)
_$_str_$_2:
        /*000b*/ 	.byte	0x5f, 0x5f, 0x43, 0x55, 0x44, 0x41, 0x5f, 0x50, 0x52, 0x45, 0x43, 0x5f, 0x53, 0x51, 0x52, 0x54
        /*001b*/ 	.byte	0x00
.L_1:


//--------------------- .nv.constant0.triton_poi_fused__native_batch_norm_legit_no_training_convolution_relu_13 --------------------------
	.section	.nv.constant0.triton_poi_fused__native_batch_norm_legit_no_training_convolution_relu_13,"a",@progbits
	.sectionflags	@""
	.align	4
.nv.constant0.triton_poi_fused__native_batch_norm_legit_no_training_convolution_relu_13:
	.zero		588
